	.headerflags	@"EF_CUDA_TEXMODE_UNIFIED EF_CUDA_64BIT_ADDRESS EF_CUDA_SM86 EF_CUDA_VIRTUAL_SM(EF_CUDA_SM86)"
	.elftype	@"ET_EXEC"


//--------------------- .nv.info                  --------------------------
	.section	.nv.info,"",@"SHT_CUDA_INFO"
	.align	4


	//----- nvinfo : EIATTR_REGCOUNT
	.align		4
        /*0000*/ 	.byte	0x04, 0x2f
        /*0002*/ 	.short	(.L_1 - .L_0)
	.align		4
.L_0:
        /*0004*/ 	.word	index@(triton_poi_fused_clone_10)
        /*0008*/ 	.word	0x00000008


	//----- nvinfo : EIATTR_MIN_STACK_SIZE
	.align		4
.L_1:
        /*000c*/ 	.byte	0x04, 0x12
        /*000e*/ 	.short	(.L_3 - .L_2)
	.align		4
.L_2:
        /*0010*/ 	.word	index@(triton_poi_fused_clone_10)
        /*0014*/ 	.word	0x00000000


	//----- nvinfo : EIATTR_FRAME_SIZE
	.align		4
.L_3:
        /*0018*/ 	.byte	0x04, 0x11
        /*001a*/ 	.short	(.L_5 - .L_4)
	.align		4
.L_4:
        /*001c*/ 	.word	index@(triton_poi_fused_clone_10)
        /*0020*/ 	.word	0x00000000


	//----- nvinfo : EIATTR_MIN_STACK_SIZE
	.align		4
.L_5:
        /*0024*/ 	.byte	0x04, 0x12
        /*0026*/ 	.short	(.L_7 - .L_6)
	.align		4
.L_6:
        /*0028*/ 	.word	index@(triton_poi_fused_clone_10)
        /*002c*/ 	.word	0x00000000
.L_7:


//--------------------- .nv.info.triton_poi_fused_clone_10 --------------------------
	.section	.nv.info.triton_poi_fused_clone_10,"",@"SHT_CUDA_INFO"
	.sectionflags	@""
	.align	4


	//----- nvinfo : EIATTR_CUDA_API_VERSION
	.align		4
        /*0000*/ 	.byte	0x04, 0x37
        /*0002*/ 	.short	(.L_9 - .L_8)
.L_8:
        /*0004*/ 	.word	0x0000007c


	//----- nvinfo : EIATTR_SW2861232_WAR
	.align		4
.L_9:
        /*0008*/ 	.byte	0x01, 0x35
	.zero		2


	//----- nvinfo : EIATTR_PARAM_CBANK
	.align		4
        /*000c*/ 	.byte	0x04, 0x0a
        /*000e*/ 	.short	(.L_11 - .L_10)
	.align		4
.L_10:
        /*0010*/ 	.word	index@(.nv.constant0.triton_poi_fused_clone_10)
        /*0014*/ 	.short	0x0160
        /*0016*/ 	.short	0x0020


	//----- nvinfo : EIATTR_CBANK_PARAM_SIZE
	.align		4
.L_11:
        /*0018*/ 	.byte	0x03, 0x19
        /*001a*/ 	.short	0x0020


	//----- nvinfo : EIATTR_KPARAM_INFO
	.align		4
        /*001c*/ 	.byte	0x04, 0x17
        /*001e*/ 	.short	(.L_13 - .L_12)
.L_12:
        /*0020*/ 	.word	0x00000000
        /*0024*/ 	.short	0x0003
        /*0026*/ 	.short	0x0018
        /*0028*/ 	.byte	0x00, 0xf4, 0x21, 0x00


	//----- nvinfo : EIATTR_KPARAM_INFO
	.align		4
.L_13:
        /*002c*/ 	.byte	0x04, 0x17
        /*002e*/ 	.short	(.L_15 - .L_14)
.L_14:
        /*0030*/ 	.word	0x00000000
        /*0034*/ 	.short	0x0002
        /*0036*/ 	.short	0x0010
        /*0038*/ 	.byte	0x00, 0xf0, 0x11, 0x00


	//----- nvinfo : EIATTR_KPARAM_INFO
	.align		4
.L_15:
        /*003c*/ 	.byte	0x04, 0x17
        /*003e*/ 	.short	(.L_17 - .L_16)
.L_16:
        /*0040*/ 	.word	0x00000000
        /*0044*/ 	.short	0x0001
        /*0046*/ 	.short	0x0008
        /*0048*/ 	.byte	0x00, 0xf4, 0x21, 0x00


	//----- nvinfo : EIATTR_KPARAM_INFO
	.align		4
.L_17:
        /*004c*/ 	.byte	0x04, 0x17
        /*004e*/ 	.short	(.L_19 - .L_18)
.L_18:
        /*0050*/ 	.word	0x00000000
        /*0054*/ 	.short	0x0000
        /*0056*/ 	.short	0x0000
        /*0058*/ 	.byte	0x00, 0xf4, 0x21, 0x00


	//----- nvinfo : EIATTR_MAXREG_COUNT
	.align		4
.L_19:
        /*005c*/ 	.byte	0x03, 0x1b
        /*005e*/ 	.short	0x00ff


	//----- nvinfo : EIATTR_EXIT_INSTR_OFFSETS
	.align		4
        /*0060*/ 	.byte	0x04, 0x1c
        /*0062*/ 	.short	(.L_21 - .L_20)


	//   ....[0]....
.L_20:
        /*0064*/ 	.word	0x00000120


	//----- nvinfo : EIATTR_REQNTID
	.align		4
.L_21:
        /*0068*/ 	.byte	0x04, 0x10
        /*006a*/ 	.short	(.L_23 - .L_22)
.L_22:
        /*006c*/ 	.word	0x00000100
        /*0070*/ 	.word	0x00000001
        /*0074*/ 	.word	0x00000001
.L_23:


//--------------------- .nv.callgraph             --------------------------
	.section	.nv.callgraph,"",@"SHT_CUDA_CALLGRAPH"
	.align	4
	.sectionentsize	8
	.align		4
        /*0000*/ 	.word	0x00000000
	.align		4
        /*0004*/ 	.word	0xffffffff
	.align		4
        /*0008*/ 	.word	0x00000000
	.align		4
        /*000c*/ 	.word	0xfffffffe
	.align		4
        /*0010*/ 	.word	0x00000000
	.align		4
        /*0014*/ 	.word	0xfffffffd
	.align		4
        /*0018*/ 	.word	0x00000000
	.align		4
        /*001c*/ 	.word	0xfffffffc


//--------------------- .nv.rel.action            --------------------------
	.section	.nv.rel.action,"",@"SHT_CUDA_RELOCINFO"
	.align	8
	.sectionentsize	8
        /*0000*/ 	.byte	0x73, 0x00, 0x00, 0x00, 0x00, 0x00, 0x00, 0x00, 0x00, 0x00, 0x00, 0x11, 0x25, 0x00, 0x05, 0x36


//--------------------- .nv.constant0.triton_poi_fused_clone_10 --------------------------
	.section	.nv.constant0.triton_poi_fused_clone_10,"a",@progbits
	.sectionflags	@""
	.align	4
.nv.constant0.triton_poi_fused_clone_10:
	.zero		384


//--------------------- .text.triton_poi_fused_clone_10 --------------------------
	.section	.text.triton_poi_fused_clone_10,"ax",@progbits
	.sectioninfo	@"SHI_REGISTERS=8"
	.align	128
        .global         triton_poi_fused_clone_10
        .type           triton_poi_fused_clone_10,@function
        .size           triton_poi_fused_clone_10,(.L_x_1 - triton_poi_fused_clone_10)
        .other          triton_poi_fused_clone_10,@"STO_CUDA_ENTRY STV_DEFAULT"
triton_poi_fused_clone_10:
.text.triton_poi_fused_clone_10:
[----:B------:R-:W-:Y:S02]  /*0000*/  MOV R1, c[0x0][0x28] ;  /* 0x00000a0000017a02 */ /* 0x000fe40000000f00 */
[----:B------:R-:W0:Y:S01]  /*0010*/  S2R R0, SR_TID.X ;  /* 0x0000000000007919 */ /* 0x000e220000002100 */
[----:B------:R-:W-:Y:S01]  /*0020*/  MOV R5, 0x2 ;  /* 0x0000000200057802 */ /* 0x000fe20000000f00 */
[----:B------:R-:W-:Y:S02]  /*0030*/  ULDC.64 UR4, c[0x0][0x118] ;  /* 0x0000460000047ab9 */ /* 0x000fe40000000a00 */
[----:B------:R-:W1:Y:S01]  /*0040*/  S2R R3, SR_CTAID.X ;  /* 0x0000000000037919 */ /* 0x000e620000002500 */
[----:B0-----:R-:W-:-:S04]  /*0050*/  SHF.L.U32 R0, R0, 0x1, RZ ;  /* 0x0000000100007819 */ /* 0x001fc800000006ff */
[----:B------:R-:W-:-:S04]  /*0060*/  LOP3.LUT R0, R0, 0x1fe, RZ, 0xc0, !PT ;  /* 0x000001fe00007812 */ /* 0x000fc800078ec0ff */
[----:B-1----:R-:W-:-:S05]  /*0070*/  LEA R0, R3, R0, 0x9 ;  /* 0x0000000003007211 */ /* 0x002fca00078e48ff */
[----:B------:R-:W-:-:S05]  /*0080*/  IMAD.HI R2, R0, 0x2aaaaaab, RZ ;  /* 0x2aaaaaab00027827 */ /* 0x000fca00078e02ff */
[----:B------:R-:W-:-:S04]  /*0090*/  SHF.R.U32.HI R3, RZ, 0x1f, R2 ;  /* 0x0000001fff037819 */ /* 0x000fc80000011602 */
[----:B------:R-:W-:-:S05]  /*00a0*/  LEA.HI.SX32 R3, R2, R3, 0xd ;  /* 0x0000000302037211 */ /* 0x000fca00078f6aff */
[----:B------:R-:W-:-:S04]  /*00b0*/  IMAD R2, R3, -0x300000, R0 ;  /* 0xffd0000003027824 */ /* 0x000fc800078e0200 */
[----:B------:R-:W-:-:S05]  /*00c0*/  IMAD R2, R3, 0x330000, R2 ;  /* 0x0033000003027824 */ /* 0x000fca00078e0202 */
[----:B------:R-:W-:-:S05]  /*00d0*/  IADD3 R2, R2, 0x30000, RZ ;  /* 0x0003000002027810 */ /* 0x000fca0007ffe0ff */
[----:B------:R-:W-:-:S06]  /*00e0*/  IMAD.WIDE R2, R2, R5, c[0x0][0x160] ;  /* 0x0000580002027625 */ /* 0x000fcc00078e0205 */
[----:B------:R-:W2:Y:S01]  /*00f0*/  LDG.E R3, [R2.64] ;  /* 0x0000000402037981 */ /* 0x000ea2000c1e1900 */
[----:B------:R-:W-:-:S05]  /*0100*/  IMAD.WIDE R4, R0, R5, c[0x0][0x168] ;  /* 0x00005a0000047625 */ /* 0x000fca00078e0205 */
[----:B--2---:R-:W-:Y:S01]  /*0110*/  STG.E [R4.64], R3 ;  /* 0x0000000304007986 */ /* 0x004fe2000c101904 */
[----:B------:R-:W-:Y:S05]  /*0120*/  EXIT ;  /* 0x000000000000794d */ /* 0x000fea0003800000 */
.L_x_0:
[----:B------:R-:W-:-:S00]  /*0130*/  BRA `(.L_x_0) ;  /* 0xfffffff000007947 */ /* 0x000fc0000383ffff */
[----:B------:R-:W-:-:S00]  /*0140*/  NOP ;  /* 0x0000000000007918 */ /* 0x000fc00000000000 */
        /* <DEDUP_REMOVED lines=11> */
.L_x_1:
